//
// Generated by NVIDIA NVVM Compiler
//
// Compiler Build ID: CL-36424714
// Cuda compilation tools, release 13.0, V13.0.88
// Based on NVVM 20.0.0
//

.version 9.0
.target sm_100
.address_size 64

	// .globl	_Z6kernelPfi

.visible .entry _Z6kernelPfi(
	.param .u64 .ptr .align 1 _Z6kernelPfi_param_0,
	.param .u32 _Z6kernelPfi_param_1
)
{
	.reg .b32 	%r<59>;
	.reg .b32 	%f<14>;
	.reg .b64 	%rd<17>;

	ld.param.u64 	%rd1, [_Z6kernelPfi_param_0];
	ld.param.u32 	%r1, [_Z6kernelPfi_param_1];
	cvta.to.global.u64 	%rd2, %rd1;
	mov.u32 	%r2, %tid.x;
	mov.u32 	%r3, %ctaid.x;
	mov.u32 	%r4, %ntid.x;
	mad.lo.s32 	%r5, %r3, %r4, %r2;
	mov.u32 	%r6, %tid.y;
	mov.u32 	%r7, %ctaid.y;
	mov.u32 	%r8, %ntid.y;
	mad.lo.s32 	%r9, %r7, %r8, %r6;
	mov.u32 	%r10, %tid.z;
	mov.u32 	%r11, %ctaid.z;
	mov.u32 	%r12, %ntid.z;
	mad.lo.s32 	%r13, %r11, %r12, %r10;
	shl.b32 	%r14, %r5, 1;
	add.s32 	%r15, %r9, %r13;
	add.s32 	%r16, %r15, %r1;
	shr.u32 	%r17, %r16, 31;
	add.s32 	%r18, %r16, %r17;
	and.b32  	%r19, %r18, -2;
	sub.s32 	%r20, %r16, %r19;
	add.s32 	%r21, %r20, %r14;
	add.s32 	%r22, %r21, 31;
	shr.s32 	%r23, %r22, 31;
	shr.u32 	%r24, %r23, 27;
	add.s32 	%r25, %r22, %r24;
	and.b32  	%r26, %r25, -32;
	sub.s32 	%r27, %r22, %r26;
	add.s32 	%r28, %r21, 1;
	shr.s32 	%r29, %r28, 31;
	shr.u32 	%r30, %r29, 27;
	add.s32 	%r31, %r28, %r30;
	and.b32  	%r32, %r31, -32;
	sub.s32 	%r33, %r28, %r32;
	shl.b32 	%r34, %r9, 5;
	shl.b32 	%r35, %r13, 10;
	add.s32 	%r36, %r35, %r34;
	add.s32 	%r37, %r36, %r21;
	mul.wide.s32 	%rd3, %r37, 4;
	add.s64 	%rd4, %rd2, %rd3;
	ld.global.f32 	%f1, [%rd4];
	add.s32 	%r38, %r36, %r33;
	mul.wide.s32 	%rd5, %r38, 4;
	add.s64 	%rd6, %rd2, %rd5;
	ld.global.f32 	%f2, [%rd6];
	add.f32 	%f3, %f1, %f2;
	add.s32 	%r39, %r36, %r27;
	mul.wide.s32 	%rd7, %r39, 4;
	add.s64 	%rd8, %rd2, %rd7;
	ld.global.f32 	%f4, [%rd8];
	add.f32 	%f5, %f3, %f4;
	add.s32 	%r40, %r34, 32;
	and.b32  	%r41, %r40, 992;
	or.b32  	%r42, %r41, %r35;
	add.s32 	%r43, %r42, %r21;
	mul.wide.s32 	%rd9, %r43, 4;
	add.s64 	%rd10, %rd2, %rd9;
	ld.global.f32 	%f6, [%rd10];
	add.f32 	%f7, %f5, %f6;
	add.s32 	%r44, %r34, -32;
	and.b32  	%r45, %r44, 992;
	or.b32  	%r46, %r45, %r35;
	add.s32 	%r47, %r46, %r21;
	mul.wide.s32 	%rd11, %r47, 4;
	add.s64 	%rd12, %rd2, %rd11;
	ld.global.f32 	%f8, [%rd12];
	add.f32 	%f9, %f7, %f8;
	shl.b32 	%r48, %r13, 5;
	add.s32 	%r49, %r48, 32;
	and.b32  	%r50, %r49, 992;
	add.s32 	%r51, %r50, %r9;
	shl.b32 	%r52, %r51, 5;
	add.s32 	%r53, %r52, %r21;
	mul.wide.s32 	%rd13, %r53, 4;
	add.s64 	%rd14, %rd2, %rd13;
	ld.global.f32 	%f10, [%rd14];
	add.f32 	%f11, %f9, %f10;
	add.s32 	%r54, %r48, 992;
	and.b32  	%r55, %r54, 992;
	add.s32 	%r56, %r55, %r9;
	shl.b32 	%r57, %r56, 5;
	add.s32 	%r58, %r57, %r21;
	mul.wide.s32 	%rd15, %r58, 4;
	add.s64 	%rd16, %rd2, %rd15;
	ld.global.f32 	%f12, [%rd16];
	add.f32 	%f13, %f11, %f12;
	st.global.f32 	[%rd4], %f13;
	ret;

}


// ===== COMPILED SASS (sm_100) =====

	.target	sm_100

	.elftype	@"ET_EXEC"


//--------------------- .note.nv.tkinfo           --------------------------
	.section	.note.nv.tkinfo,"",@"SHT_NOTE"
	.sectionflags	@"SHF_NOTE_NV_TKINFO"
	.tkinfo
        /*0018*/ 	.word	0x00000002
        /*0030*/ 	.string	""
        /*0030*/ 	.string	"ptxas"
        /*0030*/ 	.string	"Cuda compilation tools, release 13.0, V13.0.88"
        /*0030*/ 	.string	"Build cuda_13.0.r13.0/compiler.36424714_0"
        /*0030*/ 	.string	"-arch sm_100 -m 64 "



//--------------------- .note.nv.cuinfo           --------------------------
	.section	.note.nv.cuinfo,"",@"SHT_NOTE"
	.sectionflags	@"SHF_NOTE_NV_CUINFO"
        /*0018*/ 	.short	0x0002
        /*001a*/ 	.short	0x0064
        /*001c*/ 	.short	0x0082
	.zero		2


//--------------------- .nv.info                  --------------------------
	.section	.nv.info,"",@"SHT_CUDA_INFO"
	.align	4


	//----- nvinfo : EIATTR_REGCOUNT
	.align		4
        /*0000*/ 	.byte	0x04, 0x2f
        /*0002*/ 	.short	(.L_1 - .L_0)
	.align		4
.L_0:
        /*0004*/ 	.word	index@(_Z6kernelPfi)
        /*0008*/ 	.word	0x00000018


	//----- nvinfo : EIATTR_FRAME_SIZE
	.align		4
.L_1:
        /*000c*/ 	.byte	0x04, 0x11
        /*000e*/ 	.short	(.L_3 - .L_2)
	.align		4
.L_2:
        /*0010*/ 	.word	index@(_Z6kernelPfi)
        /*0014*/ 	.word	0x00000000


	//----- nvinfo : EIATTR_MIN_STACK_SIZE
	.align		4
.L_3:
        /*0018*/ 	.byte	0x04, 0x12
        /*001a*/ 	.short	(.L_5 - .L_4)
	.align		4
.L_4:
        /*001c*/ 	.word	index@(_Z6kernelPfi)
        /*0020*/ 	.word	0x00000000
.L_5:


//--------------------- .nv.compat                --------------------------
	.section	.nv.compat,"",@"SHT_CUDA_COMPAT_INFO"
	.align	4
        /*0000*/ 	.byte	0x02, 0x09, 0x00, 0x00, 0x02, 0x02, 0x01, 0x00, 0x02, 0x05, 0x05, 0x00, 0x03, 0x07, 0x01, 0x01
        /*0010*/ 	.byte	0x02, 0x03, 0x00, 0x00, 0x02, 0x06, 0x01, 0x00, 0x04, 0x0b, 0x08, 0x00, 0x09, 0x00, 0x00, 0x00
        /*0020*/ 	.byte	0x00, 0x00, 0x00, 0x00


//--------------------- .nv.info._Z6kernelPfi     --------------------------
	.section	.nv.info._Z6kernelPfi,"",@"SHT_CUDA_INFO"
	.sectionflags	@""
	.align	4


	//----- nvinfo : EIATTR_CUDA_API_VERSION
	.align		4
        /*0000*/ 	.byte	0x04, 0x37
        /*0002*/ 	.short	(.L_7 - .L_6)
.L_6:
        /*0004*/ 	.word	0x00000082


	//----- nvinfo : EIATTR_KPARAM_INFO
	.align		4
.L_7:
        /*0008*/ 	.byte	0x04, 0x17
        /*000a*/ 	.short	(.L_9 - .L_8)
.L_8:
        /*000c*/ 	.word	0x00000000
        /*0010*/ 	.short	0x0001
        /*0012*/ 	.short	0x0008
        /*0014*/ 	.byte	0x00, 0xf0, 0x11, 0x00


	//----- nvinfo : EIATTR_KPARAM_INFO
	.align		4
.L_9:
        /*0018*/ 	.byte	0x04, 0x17
        /*001a*/ 	.short	(.L_11 - .L_10)
.L_10:
        /*001c*/ 	.word	0x00000000
        /*0020*/ 	.short	0x0000
        /*0022*/ 	.short	0x0000
        /*0024*/ 	.byte	0x00, 0xf5, 0x21, 0x00


	//----- nvinfo : EIATTR_SPARSE_MMA_MASK
	.align		4
.L_11:
        /*0028*/ 	.byte	0x03, 0x50
        /*002a*/ 	.short	0x0000


	//----- nvinfo : EIATTR_MAXREG_COUNT
	.align		4
        /*002c*/ 	.byte	0x03, 0x1b
        /*002e*/ 	.short	0x00ff


	//----- nvinfo : EIATTR_MERCURY_ISA_VERSION
	.align		4
        /*0030*/ 	.byte	0x03, 0x5f
        /*0032*/ 	.short	0x0101


	//----- nvinfo : EIATTR_VRC_CTA_INIT_COUNT
	.align		4
        /*0034*/ 	.byte	0x02, 0x4a
	.zero		1
	.zero		1


	//----- nvinfo : EIATTR_EXIT_INSTR_OFFSETS
	.align		4
        /*0038*/ 	.byte	0x04, 0x1c
        /*003a*/ 	.short	(.L_13 - .L_12)


	//   ....[0]....
.L_12:
        /*003c*/ 	.word	0x00000470


	//----- nvinfo : EIATTR_CBANK_PARAM_SIZE
	.align		4
.L_13:
        /*0040*/ 	.byte	0x03, 0x19
        /*0042*/ 	.short	0x000c


	//----- nvinfo : EIATTR_PARAM_CBANK
	.align		4
        /*0044*/ 	.byte	0x04, 0x0a
        /*0046*/ 	.short	(.L_15 - .L_14)
	.align		4
.L_14:
        /*0048*/ 	.word	index@(.nv.constant0._Z6kernelPfi)
        /*004c*/ 	.short	0x0380
        /*004e*/ 	.short	0x000c


	//----- nvinfo : EIATTR_SW_WAR
	.align		4
.L_15:
        /*0050*/ 	.byte	0x04, 0x36
        /*0052*/ 	.short	(.L_17 - .L_16)
.L_16:
        /*0054*/ 	.word	0x00000008
.L_17:


//--------------------- .nv.callgraph             --------------------------
	.section	.nv.callgraph,"",@"SHT_CUDA_CALLGRAPH"
	.align	4
	.sectionentsize	8
	.align		4
        /*0000*/ 	.word	0x00000000
	.align		4
        /*0004*/ 	.word	0xffffffff
	.align		4
        /*0008*/ 	.word	0x00000000
	.align		4
        /*000c*/ 	.word	0xfffffffe
	.align		4
        /*0010*/ 	.word	0x00000000
	.align		4
        /*0014*/ 	.word	0xfffffffd
	.align		4
        /*0018*/ 	.word	0x00000000
	.align		4
        /*001c*/ 	.word	0xfffffffc


//--------------------- .text._Z6kernelPfi        --------------------------
	.section	.text._Z6kernelPfi,"ax",@progbits
	.align	128
        .global         _Z6kernelPfi
        .type           _Z6kernelPfi,@function
        .size           _Z6kernelPfi,(.L_x_1 - _Z6kernelPfi)
        .other          _Z6kernelPfi,@"STO_CUDA_ENTRY STV_DEFAULT"
_Z6kernelPfi:
.text._Z6kernelPfi:
[----:B------:R-:W-:Y:S01]  /*0000*/  LDC R1, c[0x0][0x37c] ;  /* 0x0000df00ff017b82 */ /* 0x000fe20000000800 */
[----:B------:R-:W0:Y:S07]  /*0010*/  S2R R0, SR_TID.Y ;  /* 0x0000000000007919 */ /* 0x000e2e0000002200 */
[----:B------:R-:W1:Y:S01]  /*0020*/  LDC R7, c[0x0][0x360] ;  /* 0x0000d800ff077b82 */ /* 0x000e620000000800 */
[----:B------:R-:W2:Y:S01]  /*0030*/  LDCU UR7, c[0x0][0x388] ;  /* 0x00007100ff0777ac */ /* 0x000ea20008000800 */
[----:B------:R-:W3:Y:S01]  /*0040*/  S2R R5, SR_TID.Z ;  /* 0x0000000000057919 */ /* 0x000ee20000002300 */
[----:B------:R-:W1:Y:S05]  /*0050*/  S2R R4, SR_TID.X ;  /* 0x0000000000047919 */ /* 0x000e6a0000002100 */
[----:B------:R-:W0:Y:S08]  /*0060*/  LDC R3, c[0x0][0x364] ;  /* 0x0000d900ff037b82 */ /* 0x000e300000000800 */
[----:B------:R-:W0:Y:S08]  /*0070*/  S2UR UR5, SR_CTAID.Y ;  /* 0x00000000000579c3 */ /* 0x000e300000002600 */
[----:B------:R-:W3:Y:S08]  /*0080*/  S2UR UR6, SR_CTAID.Z ;  /* 0x00000000000679c3 */ /* 0x000ef00000002700 */
[----:B------:R-:W3:Y:S08]  /*0090*/  LDC R2, c[0x0][0x368] ;  /* 0x0000da00ff027b82 */ /* 0x000ef00000000800 */
[----:B------:R-:W1:Y:S01]  /*00a0*/  S2UR UR4, SR_CTAID.X ;  /* 0x00000000000479c3 */ /* 0x000e620000002500 */
[----:B0-----:R-:W-:-:S05]  /*00b0*/  IMAD R0, R3, UR5, R0 ;  /* 0x0000000503007c24 */ /* 0x001fca000f8e0200 */
[----:B------:R-:W-:-:S04]  /*00c0*/  SHF.L.U32 R10, R0, 0x5, RZ ;  /* 0x00000005000a7819 */ /* 0x000fc800000006ff */
[C---:B------:R-:W-:Y:S01]  /*00d0*/  IADD3 R12, PT, PT, R10.reuse, 0x20, RZ ;  /* 0x000000200a0c7810 */ /* 0x040fe20007ffe0ff */
[----:B------:R-:W-:Y:S02]  /*00e0*/  VIADD R10, R10, 0xffffffe0 ;  /* 0xffffffe00a0a7836 */ /* 0x000fe40000000000 */
[----:B---3--:R-:W-:-:S05]  /*00f0*/  IMAD R5, R2, UR6, R5 ;  /* 0x0000000602057c24 */ /* 0x008fca000f8e0205 */
[----:B--2---:R-:W-:Y:S02]  /*0100*/  IADD3 R2, PT, PT, R0, UR7, R5 ;  /* 0x0000000700027c10 */ /* 0x004fe4000fffe005 */
[----:B------:R-:W-:Y:S01]  /*0110*/  SHF.L.U32 R11, R5, 0xa, RZ ;  /* 0x0000000a050b7819 */ /* 0x000fe200000006ff */
[----:B-1----:R-:W-:Y:S01]  /*0120*/  IMAD R4, R7, UR4, R4 ;  /* 0x0000000407047c24 */ /* 0x002fe2000f8e0204 */
[----:B------:R-:W-:Y:S01]  /*0130*/  LEA.HI R3, R2, R2, RZ, 0x1 ;  /* 0x0000000202037211 */ /* 0x000fe200078f08ff */
[----:B------:R-:W0:Y:S01]  /*0140*/  LDCU.64 UR4, c[0x0][0x358] ;  /* 0x00006b00ff0477ac */ /* 0x000e220008000a00 */
[----:B------:R-:W-:Y:S01]  /*0150*/  SHF.L.U32 R5, R5, 0x5, RZ ;  /* 0x0000000505057819 */ /* 0x000fe200000006ff */
[----:B------:R-:W-:Y:S01]  /*0160*/  IMAD R15, R0, 0x20, R11 ;  /* 0x00000020000f7824 */ /* 0x000fe200078e020b */
[----:B------:R-:W-:Y:S02]  /*0170*/  LOP3.LUT R3, R3, 0xfffffffe, RZ, 0xc0, !PT ;  /* 0xfffffffe03037812 */ /* 0x000fe400078ec0ff */
[----:B------:R-:W-:-:S02]  /*0180*/  LOP3.LUT R17, R11, 0x3e0, R12, 0xf8, !PT ;  /* 0x000003e00b117812 */ /* 0x000fc400078ef80c */
[----:B------:R-:W-:Y:S02]  /*0190*/  IADD3 R3, PT, PT, R2, -R3, RZ ;  /* 0x8000000302037210 */ /* 0x000fe40007ffe0ff */
[----:B------:R-:W-:Y:S01]  /*01a0*/  LOP3.LUT R11, R11, 0x3e0, R10, 0xf8, !PT ;  /* 0x000003e00b0b7812 */ /* 0x000fe200078ef80a */
[----:B------:R-:W-:Y:S01]  /*01b0*/  VIADD R10, R5, 0x3e0 ;  /* 0x000003e0050a7836 */ /* 0x000fe20000000000 */
[----:B------:R-:W-:Y:S02]  /*01c0*/  LEA R4, R4, R3, 0x1 ;  /* 0x0000000304047211 */ /* 0x000fe400078e08ff */
[----:B------:R-:W1:Y:S03]  /*01d0*/  LDC.64 R2, c[0x0][0x380] ;  /* 0x0000e000ff027b82 */ /* 0x000e660000000a00 */
[C---:B------:R-:W-:Y:S02]  /*01e0*/  VIADD R8, R4.reuse, 0x1 ;  /* 0x0000000104087836 */ /* 0x040fe40000000000 */
[----:B------:R-:W-:-:S03]  /*01f0*/  VIADD R6, R4, 0x1f ;  /* 0x0000001f04067836 */ /* 0x000fc60000000000 */
[----:B------:R-:W-:-:S04]  /*0200*/  SHF.R.S32.HI R7, RZ, 0x1f, R8 ;  /* 0x0000001fff077819 */ /* 0x000fc80000011408 */
[----:B------:R-:W-:Y:S02]  /*0210*/  LEA.HI R9, R7, R8, RZ, 0x5 ;  /* 0x0000000807097211 */ /* 0x000fe400078f28ff */
[----:B------:R-:W-:Y:S02]  /*0220*/  SHF.R.S32.HI R7, RZ, 0x1f, R6 ;  /* 0x0000001fff077819 */ /* 0x000fe40000011406 */
[----:B------:R-:W-:Y:S02]  /*0230*/  LOP3.LUT R9, R9, 0xffffffe0, RZ, 0xc0, !PT ;  /* 0xffffffe009097812 */ /* 0x000fe400078ec0ff */
[----:B------:R-:W-:Y:S02]  /*0240*/  LEA.HI R7, R7, R6, RZ, 0x5 ;  /* 0x0000000607077211 */ /* 0x000fe400078f28ff */
[----:B------:R-:W-:Y:S02]  /*0250*/  IADD3 R9, PT, PT, R15, R8, -R9 ;  /* 0x000000080f097210 */ /* 0x000fe40007ffe809 */
[----:B------:R-:W-:-:S02]  /*0260*/  LOP3.LUT R7, R7, 0xffffffe0, RZ, 0xc0, !PT ;  /* 0xffffffe007077812 */ /* 0x000fc400078ec0ff */
[----:B------:R-:W-:Y:S01]  /*0270*/  IADD3 R8, PT, PT, R5, 0x20, RZ ;  /* 0x0000002005087810 */ /* 0x000fe20007ffe0ff */
[----:B-1----:R-:W-:-:S04]  /*0280*/  IMAD.WIDE R12, R9, 0x4, R2 ;  /* 0x00000004090c7825 */ /* 0x002fc800078e0202 */
[----:B------:R-:W-:Y:S01]  /*0290*/  IMAD.IADD R9, R4, 0x1, R15 ;  /* 0x0000000104097824 */ /* 0x000fe200078e020f */
[----:B------:R-:W-:Y:S01]  /*02a0*/  IADD3 R15, PT, PT, R15, R6, -R7 ;  /* 0x000000060f0f7210 */ /* 0x000fe20007ffe807 */
[----:B0-----:R0:W2:Y:S01]  /*02b0*/  LDG.E R5, desc[UR4][R12.64] ;  /* 0x000000040c057981 */ /* 0x0010a2000c1e1900 */
[----:B------:R-:W-:Y:S01]  /*02c0*/  LOP3.LUT R19, R8, 0x3e0, RZ, 0xc0, !PT ;  /* 0x000003e008137812 */ /* 0x000fe200078ec0ff */
[--C-:B------:R-:W-:Y:S01]  /*02d0*/  IMAD.WIDE R6, R9, 0x4, R2.reuse ;  /* 0x0000000409067825 */ /* 0x100fe200078e0202 */
[----:B------:R-:W-:Y:S02]  /*02e0*/  IADD3 R9, PT, PT, R4, R17, RZ ;  /* 0x0000001104097210 */ /* 0x000fe40007ffe0ff */
[----:B------:R-:W-:Y:S01]  /*02f0*/  LOP3.LUT R21, R10, 0x3e0, RZ, 0xc0, !PT ;  /* 0x000003e00a157812 */ /* 0x000fe200078ec0ff */
[----:B------:R-:W-:Y:S01]  /*0300*/  IMAD.WIDE R14, R15, 0x4, R2 ;  /* 0x000000040f0e7825 */ /* 0x000fe200078e0202 */
[----:B------:R-:W2:Y:S01]  /*0310*/  LDG.E R10, desc[UR4][R6.64] ;  /* 0x00000004060a7981 */ /* 0x000ea2000c1e1900 */
[----:B------:R-:W-:-:S02]  /*0320*/  IADD3 R11, PT, PT, R4, R11, RZ ;  /* 0x0000000b040b7210 */ /* 0x000fc40007ffe0ff */
[C---:B------:R-:W-:Y:S02]  /*0330*/  IMAD.IADD R19, R0.reuse, 0x1, R19 ;  /* 0x0000000100137824 */ /* 0x040fe400078e0213 */
[----:B------:R-:W-:Y:S01]  /*0340*/  IMAD.WIDE R8, R9, 0x4, R2 ;  /* 0x0000000409087825 */ /* 0x000fe200078e0202 */
[----:B------:R-:W3:Y:S02]  /*0350*/  LDG.E R14, desc[UR4][R14.64] ;  /* 0x000000040e0e7981 */ /* 0x000ee4000c1e1900 */
[----:B------:R-:W-:Y:S01]  /*0360*/  LEA R17, R19, R4, 0x5 ;  /* 0x0000000413117211 */ /* 0x000fe200078e28ff */
[----:B------:R-:W-:Y:S02]  /*0370*/  IMAD.IADD R21, R0, 0x1, R21 ;  /* 0x0000000100157824 */ /* 0x000fe400078e0215 */
[----:B0-----:R-:W-:Y:S01]  /*0380*/  IMAD.WIDE R12, R11, 0x4, R2 ;  /* 0x000000040b0c7825 */ /* 0x001fe200078e0202 */
[----:B------:R-:W4:Y:S03]  /*0390*/  LDG.E R8, desc[UR4][R8.64] ;  /* 0x0000000408087981 */ /* 0x000f26000c1e1900 */
[----:B------:R-:W-:-:S02]  /*03a0*/  IMAD R21, R21, 0x20, R4 ;  /* 0x0000002015157824 */ /* 0x000fc400078e0204 */
[--C-:B------:R-:W-:Y:S01]  /*03b0*/  IMAD.WIDE R16, R17, 0x4, R2.reuse ;  /* 0x0000000411107825 */ /* 0x100fe200078e0202 */
[----:B------:R-:W5:Y:S03]  /*03c0*/  LDG.E R12, desc[UR4][R12.64] ;  /* 0x000000040c0c7981 */ /* 0x000f66000c1e1900 */
[----:B------:R-:W-:Y:S02]  /*03d0*/  IMAD.WIDE R2, R21, 0x4, R2 ;  /* 0x0000000415027825 */ /* 0x000fe400078e0202 */
[----:B------:R-:W5:Y:S04]  /*03e0*/  LDG.E R16, desc[UR4][R16.64] ;  /* 0x0000000410107981 */ /* 0x000f68000c1e1900 */
[----:B------:R-:W5:Y:S01]  /*03f0*/  LDG.E R2, desc[UR4][R2.64] ;  /* 0x0000000402027981 */ /* 0x000f62000c1e1900 */
[----:B--2---:R-:W-:-:S04]  /*0400*/  FADD R5, R10, R5 ;  /* 0x000000050a057221 */ /* 0x004fc80000000000 */
[----:B---3--:R-:W-:-:S04]  /*0410*/  FADD R5, R5, R14 ;  /* 0x0000000e05057221 */ /* 0x008fc80000000000 */
[----:B----4-:R-:W-:-:S04]  /*0420*/  FADD R5, R5, R8 ;  /* 0x0000000805057221 */ /* 0x010fc80000000000 */
[----:B-----5:R-:W-:-:S04]  /*0430*/  FADD R5, R5, R12 ;  /* 0x0000000c05057221 */ /* 0x020fc80000000000 */
[----:B------:R-:W-:-:S04]  /*0440*/  FADD R5, R5, R16 ;  /* 0x0000001005057221 */ /* 0x000fc80000000000 */
[----:B------:R-:W-:-:S05]  /*0450*/  FADD R5, R5, R2 ;  /* 0x0000000205057221 */ /* 0x000fca0000000000 */
[----:B------:R-:W-:Y:S01]  /*0460*/  STG.E desc[UR4][R6.64], R5 ;  /* 0x0000000506007986 */ /* 0x000fe2000c101904 */
[----:B------:R-:W-:Y:S05]  /*0470*/  EXIT ;  /* 0x000000000000794d */ /* 0x000fea0003800000 */
.L_x_0:
[----:B------:R-:W-:-:S00]  /*0480*/  BRA `(.L_x_0) ;  /* 0xfffffffc00fc7947 */ /* 0x000fc0000383ffff */
[----:B------:R-:W-:-:S00]  /*0490*/  NOP ;  /* 0x0000000000007918 */ /* 0x000fc00000000000 */
        /* <DEDUP_REMOVED lines=14> */
.L_x_1:


//--------------------- .nv.shared.reserved.0     --------------------------
	.section	.nv.shared.reserved.0,"aw",@nobits
	.weak		__nv_reservedSMEM_offset_0_alias
	.size		__nv_reservedSMEM_offset_0_alias, 0, 64
	.other		__nv_reservedSMEM_offset_0_alias,@"STO_CUDA_RESERVED_SHARED STV_DEFAULT"
__nv_reservedSMEM_offset_0_alias:
	.zero		0
	.zero		64


//--------------------- .nv.constant0._Z6kernelPfi --------------------------
	.section	.nv.constant0._Z6kernelPfi,"a",@progbits
	.sectionflags	@""
	.align	4
.nv.constant0._Z6kernelPfi:
	.zero		908


//--------------------- SYMBOLS --------------------------

	.type		.nv.reservedSmem.offset0,@object
	.size		.nv.reservedSmem.offset0,0x4
